//
// Generated by NVIDIA NVVM Compiler
//
// Compiler Build ID: CL-36424714
// Cuda compilation tools, release 13.0, V13.0.88
// Based on NVVM 20.0.0
//

.version 9.0
.target sm_100
.address_size 64

	// .globl	_Z16histogram_kernelPKiiPii
.extern .shared .align 16 .b8 shared_bins[];

.visible .entry _Z16histogram_kernelPKiiPii(
	.param .u64 .ptr .align 1 _Z16histogram_kernelPKiiPii_param_0,
	.param .u32 _Z16histogram_kernelPKiiPii_param_1,
	.param .u64 .ptr .align 1 _Z16histogram_kernelPKiiPii_param_2,
	.param .u32 _Z16histogram_kernelPKiiPii_param_3
)
{
	.reg .pred 	%p<10>;
	.reg .b32 	%r<32>;
	.reg .b64 	%rd<9>;

	ld.param.u64 	%rd3, [_Z16histogram_kernelPKiiPii_param_0];
	ld.param.u32 	%r12, [_Z16histogram_kernelPKiiPii_param_1];
	ld.param.u64 	%rd4, [_Z16histogram_kernelPKiiPii_param_2];
	ld.param.u32 	%r13, [_Z16histogram_kernelPKiiPii_param_3];
	mov.u32 	%r31, %tid.x;
	mov.u32 	%r14, %ctaid.x;
	mov.u32 	%r2, %ntid.x;
	mad.lo.s32 	%r30, %r14, %r2, %r31;
	setp.ge.s32 	%p1, %r31, %r13;
	@%p1 bra 	$L__BB0_3;
	mov.u32 	%r16, shared_bins;
	mov.u32 	%r29, %r31;
$L__BB0_2:
	shl.b32 	%r15, %r29, 2;
	add.s32 	%r17, %r16, %r15;
	mov.b32 	%r18, 0;
	st.shared.u32 	[%r17], %r18;
	add.s32 	%r29, %r29, %r2;
	setp.lt.s32 	%p2, %r29, %r13;
	@%p2 bra 	$L__BB0_2;
$L__BB0_3:
	bar.sync 	0;
	setp.ge.s32 	%p3, %r30, %r12;
	@%p3 bra 	$L__BB0_8;
	mov.u32 	%r19, %nctaid.x;
	mul.lo.s32 	%r6, %r19, %r2;
	cvta.to.global.u64 	%rd1, %rd3;
$L__BB0_5:
	mul.wide.s32 	%rd5, %r30, 4;
	add.s64 	%rd6, %rd1, %rd5;
	ld.global.u32 	%r8, [%rd6];
	setp.lt.s32 	%p4, %r8, 0;
	setp.ge.s32 	%p5, %r8, %r13;
	or.pred  	%p6, %p4, %p5;
	@%p6 bra 	$L__BB0_7;
	shl.b32 	%r20, %r8, 2;
	mov.u32 	%r21, shared_bins;
	add.s32 	%r22, %r21, %r20;
	atom.shared.add.u32 	%r23, [%r22], 1;
$L__BB0_7:
	add.s32 	%r30, %r30, %r6;
	setp.lt.s32 	%p7, %r30, %r12;
	@%p7 bra 	$L__BB0_5;
$L__BB0_8:
	setp.ge.s32 	%p8, %r31, %r13;
	bar.sync 	0;
	@%p8 bra 	$L__BB0_11;
	cvta.to.global.u64 	%rd2, %rd4;
	mov.u32 	%r25, shared_bins;
$L__BB0_10:
	mul.wide.s32 	%rd7, %r31, 4;
	add.s64 	%rd8, %rd2, %rd7;
	shl.b32 	%r24, %r31, 2;
	add.s32 	%r26, %r25, %r24;
	ld.shared.u32 	%r27, [%r26];
	atom.global.add.u32 	%r28, [%rd8], %r27;
	add.s32 	%r31, %r31, %r2;
	setp.lt.s32 	%p9, %r31, %r13;
	@%p9 bra 	$L__BB0_10;
$L__BB0_11:
	ret;

}


// ===== COMPILED SASS (sm_100) =====

	.target	sm_100

	.elftype	@"ET_EXEC"


//--------------------- .note.nv.tkinfo           --------------------------
	.section	.note.nv.tkinfo,"",@"SHT_NOTE"
	.sectionflags	@"SHF_NOTE_NV_TKINFO"
	.tkinfo
        /*0018*/ 	.word	0x00000002
        /*0030*/ 	.string	""
        /*0030*/ 	.string	"ptxas"
        /*0030*/ 	.string	"Cuda compilation tools, release 13.0, V13.0.88"
        /*0030*/ 	.string	"Build cuda_13.0.r13.0/compiler.36424714_0"
        /*0030*/ 	.string	"-arch sm_100 -m 64 "



//--------------------- .note.nv.cuinfo           --------------------------
	.section	.note.nv.cuinfo,"",@"SHT_NOTE"
	.sectionflags	@"SHF_NOTE_NV_CUINFO"
        /*0018*/ 	.short	0x0002
        /*001a*/ 	.short	0x0064
        /*001c*/ 	.short	0x0082
	.zero		2


//--------------------- .nv.info                  --------------------------
	.section	.nv.info,"",@"SHT_CUDA_INFO"
	.align	4


	//----- nvinfo : EIATTR_REGCOUNT
	.align		4
        /*0000*/ 	.byte	0x04, 0x2f
        /*0002*/ 	.short	(.L_1 - .L_0)
	.align		4
.L_0:
        /*0004*/ 	.word	index@(_Z16histogram_kernelPKiiPii)
        /*0008*/ 	.word	0x0000000c


	//----- nvinfo : EIATTR_FRAME_SIZE
	.align		4
.L_1:
        /*000c*/ 	.byte	0x04, 0x11
        /*000e*/ 	.short	(.L_3 - .L_2)
	.align		4
.L_2:
        /*0010*/ 	.word	index@(_Z16histogram_kernelPKiiPii)
        /*0014*/ 	.word	0x00000000


	//----- nvinfo : EIATTR_MIN_STACK_SIZE
	.align		4
.L_3:
        /*0018*/ 	.byte	0x04, 0x12
        /*001a*/ 	.short	(.L_5 - .L_4)
	.align		4
.L_4:
        /*001c*/ 	.word	index@(_Z16histogram_kernelPKiiPii)
        /*0020*/ 	.word	0x00000000
.L_5:


//--------------------- .nv.compat                --------------------------
	.section	.nv.compat,"",@"SHT_CUDA_COMPAT_INFO"
	.align	4
        /*0000*/ 	.byte	0x02, 0x09, 0x00, 0x00, 0x02, 0x02, 0x01, 0x00, 0x02, 0x05, 0x05, 0x00, 0x03, 0x07, 0x01, 0x01
        /*0010*/ 	.byte	0x02, 0x03, 0x00, 0x00, 0x02, 0x06, 0x01, 0x00, 0x04, 0x0b, 0x08, 0x00, 0x09, 0x00, 0x00, 0x00
        /*0020*/ 	.byte	0x00, 0x00, 0x00, 0x00


//--------------------- .nv.info._Z16histogram_kernelPKiiPii --------------------------
	.section	.nv.info._Z16histogram_kernelPKiiPii,"",@"SHT_CUDA_INFO"
	.sectionflags	@""
	.align	4


	//----- nvinfo : EIATTR_CUDA_API_VERSION
	.align		4
        /*0000*/ 	.byte	0x04, 0x37
        /*0002*/ 	.short	(.L_7 - .L_6)
.L_6:
        /*0004*/ 	.word	0x00000082


	//----- nvinfo : EIATTR_KPARAM_INFO
	.align		4
.L_7:
        /*0008*/ 	.byte	0x04, 0x17
        /*000a*/ 	.short	(.L_9 - .L_8)
.L_8:
        /*000c*/ 	.word	0x00000000
        /*0010*/ 	.short	0x0003
        /*0012*/ 	.short	0x0018
        /*0014*/ 	.byte	0x00, 0xf0, 0x11, 0x00


	//----- nvinfo : EIATTR_KPARAM_INFO
	.align		4
.L_9:
        /*0018*/ 	.byte	0x04, 0x17
        /*001a*/ 	.short	(.L_11 - .L_10)
.L_10:
        /*001c*/ 	.word	0x00000000
        /*0020*/ 	.short	0x0002
        /*0022*/ 	.short	0x0010
        /*0024*/ 	.byte	0x00, 0xf5, 0x21, 0x00


	//----- nvinfo : EIATTR_KPARAM_INFO
	.align		4
.L_11:
        /*0028*/ 	.byte	0x04, 0x17
        /*002a*/ 	.short	(.L_13 - .L_12)
.L_12:
        /*002c*/ 	.word	0x00000000
        /*0030*/ 	.short	0x0001
        /*0032*/ 	.short	0x0008
        /*0034*/ 	.byte	0x00, 0xf0, 0x11, 0x00


	//----- nvinfo : EIATTR_KPARAM_INFO
	.align		4
.L_13:
        /*0038*/ 	.byte	0x04, 0x17
        /*003a*/ 	.short	(.L_15 - .L_14)
.L_14:
        /*003c*/ 	.word	0x00000000
        /*0040*/ 	.short	0x0000
        /*0042*/ 	.short	0x0000
        /*0044*/ 	.byte	0x00, 0xf5, 0x21, 0x00


	//----- nvinfo : EIATTR_SPARSE_MMA_MASK
	.align		4
.L_15:
        /*0048*/ 	.byte	0x03, 0x50
        /*004a*/ 	.short	0x0000


	//----- nvinfo : EIATTR_MAXREG_COUNT
	.align		4
        /*004c*/ 	.byte	0x03, 0x1b
        /*004e*/ 	.short	0x00ff


	//----- nvinfo : EIATTR_NUM_BARRIERS
	.align		4
        /*0050*/ 	.byte	0x02, 0x4c
        /*0052*/ 	.byte	0x01
	.zero		1


	//----- nvinfo : EIATTR_MERCURY_ISA_VERSION
	.align		4
        /*0054*/ 	.byte	0x03, 0x5f
        /*0056*/ 	.short	0x0101


	//----- nvinfo : EIATTR_VRC_CTA_INIT_COUNT
	.align		4
        /*0058*/ 	.byte	0x02, 0x4a
	.zero		1
	.zero		1


	//----- nvinfo : EIATTR_EXIT_INSTR_OFFSETS
	.align		4
        /*005c*/ 	.byte	0x04, 0x1c
        /*005e*/ 	.short	(.L_17 - .L_16)


	//   ....[0]....
.L_16:
        /*0060*/ 	.word	0x00000320


	//   ....[1]....
        /*0064*/ 	.word	0x000003e0


	//----- nvinfo : EIATTR_CRS_STACK_SIZE
	.align		4
.L_17:
        /*0068*/ 	.byte	0x04, 0x1e
        /*006a*/ 	.short	(.L_19 - .L_18)
.L_18:
        /*006c*/ 	.word	0x00000000


	//----- nvinfo : EIATTR_CBANK_PARAM_SIZE
	.align		4
.L_19:
        /*0070*/ 	.byte	0x03, 0x19
        /*0072*/ 	.short	0x001c


	//----- nvinfo : EIATTR_PARAM_CBANK
	.align		4
        /*0074*/ 	.byte	0x04, 0x0a
        /*0076*/ 	.short	(.L_21 - .L_20)
	.align		4
.L_20:
        /*0078*/ 	.word	index@(.nv.constant0._Z16histogram_kernelPKiiPii)
        /*007c*/ 	.short	0x0380
        /*007e*/ 	.short	0x001c


	//----- nvinfo : EIATTR_SW_WAR
	.align		4
.L_21:
        /*0080*/ 	.byte	0x04, 0x36
        /*0082*/ 	.short	(.L_23 - .L_22)
.L_22:
        /*0084*/ 	.word	0x00000008
.L_23:


//--------------------- .nv.callgraph             --------------------------
	.section	.nv.callgraph,"",@"SHT_CUDA_CALLGRAPH"
	.align	4
	.sectionentsize	8
	.align		4
        /*0000*/ 	.word	0x00000000
	.align		4
        /*0004*/ 	.word	0xffffffff
	.align		4
        /*0008*/ 	.word	0x00000000
	.align		4
        /*000c*/ 	.word	0xfffffffe
	.align		4
        /*0010*/ 	.word	0x00000000
	.align		4
        /*0014*/ 	.word	0xfffffffd
	.align		4
        /*0018*/ 	.word	0x00000000
	.align		4
        /*001c*/ 	.word	0xfffffffc


//--------------------- .text._Z16histogram_kernelPKiiPii --------------------------
	.section	.text._Z16histogram_kernelPKiiPii,"ax",@progbits
	.align	128
        .global         _Z16histogram_kernelPKiiPii
        .type           _Z16histogram_kernelPKiiPii,@function
        .size           _Z16histogram_kernelPKiiPii,(.L_x_10 - _Z16histogram_kernelPKiiPii)
        .other          _Z16histogram_kernelPKiiPii,@"STO_CUDA_ENTRY STV_DEFAULT"
_Z16histogram_kernelPKiiPii:
.text._Z16histogram_kernelPKiiPii:
[----:B------:R-:W-:Y:S01]  /*0000*/  LDC R1, c[0x0][0x37c] ;  /* 0x0000df00ff017b82 */ /* 0x000fe20000000800 */
[----:B------:R-:W0:Y:S01]  /*0010*/  S2R R7, SR_TID.X ;  /* 0x0000000000077919 */ /* 0x000e220000002100 */
[----:B------:R-:W1:Y:S06]  /*0020*/  LDCU UR5, c[0x0][0x398] ;  /* 0x00007300ff0577ac */ /* 0x000e6c0008000800 */
[----:B------:R-:W2:Y:S01]  /*0030*/  S2UR UR4, SR_CTAID.X ;  /* 0x00000000000479c3 */ /* 0x000ea20000002500 */
[----:B------:R-:W-:Y:S07]  /*0040*/  BSSY.RECONVERGENT B0, `(.L_x_0) ;  /* 0x000000f000007945 */ /* 0x000fee0003800200 */
[----:B------:R-:W2:Y:S01]  /*0050*/  LDC R6, c[0x0][0x360] ;  /* 0x0000d800ff067b82 */ /* 0x000ea20000000800 */
[----:B-1----:R-:W-:-:S05]  /*0060*/  IMAD.U32 R8, RZ, RZ, UR5 ;  /* 0x00000005ff087e24 */ /* 0x002fca000f8e00ff */
[----:B0-----:R-:W-:Y:S01]  /*0070*/  ISETP.GE.AND P0, PT, R7, R8, PT ;  /* 0x000000080700720c */ /* 0x001fe20003f06270 */
[----:B--2---:R-:W-:-:S12]  /*0080*/  IMAD R9, R6, UR4, R7 ;  /* 0x0000000406097c24 */ /* 0x004fd8000f8e0207 */
[----:B------:R-:W-:Y:S05]  /*0090*/  @P0 BRA `(.L_x_1) ;  /* 0x0000000000240947 */ /* 0x000fea0003800000 */
[----:B------:R-:W0:Y:S01]  /*00a0*/  S2R R5, SR_CgaCtaId ;  /* 0x0000000000057919 */ /* 0x000e220000008800 */
[----:B------:R-:W-:Y:S01]  /*00b0*/  MOV R0, 0x400 ;  /* 0x0000040000007802 */ /* 0x000fe20000000f00 */
[----:B------:R-:W-:-:S03]  /*00c0*/  IMAD.MOV.U32 R3, RZ, RZ, R7 ;  /* 0x000000ffff037224 */ /* 0x000fc600078e0007 */
[----:B0-----:R-:W-:-:S07]  /*00d0*/  LEA R0, R5, R0, 0x18 ;  /* 0x0000000005007211 */ /* 0x001fce00078ec0ff */
.L_x_2:
[----:B------:R-:W-:Y:S02]  /*00e0*/  IMAD R2, R3, 0x4, R0 ;  /* 0x0000000403027824 */ /* 0x000fe400078e0200 */
[----:B------:R-:W-:-:S03]  /*00f0*/  IMAD.IADD R3, R6, 0x1, R3 ;  /* 0x0000000106037824 */ /* 0x000fc600078e0203 */
[----:B------:R0:W-:Y:S02]  /*0100*/  STS [R2], RZ ;  /* 0x000000ff02007388 */ /* 0x0001e40000000800 */
[----:B------:R-:W-:-:S13]  /*0110*/  ISETP.GE.AND P0, PT, R3, R8, PT ;  /* 0x000000080300720c */ /* 0x000fda0003f06270 */
[----:B0-----:R-:W-:Y:S05]  /*0120*/  @!P0 BRA `(.L_x_2) ;  /* 0xfffffffc00ec8947 */ /* 0x001fea000383ffff */
.L_x_1:
[----:B------:R-:W-:Y:S05]  /*0130*/  BSYNC.RECONVERGENT B0 ;  /* 0x0000000000007941 */ /* 0x000fea0003800200 */
.L_x_0:
[----:B------:R-:W0:Y:S01]  /*0140*/  LDCU UR4, c[0x0][0x388] ;  /* 0x00007100ff0477ac */ /* 0x000e220008000800 */
[----:B------:R-:W-:Y:S01]  /*0150*/  BSSY.RECONVERGENT B0, `(.L_x_3) ;  /* 0x000001a000007945 */ /* 0x000fe20003800200 */
[----:B------:R-:W1:Y:S01]  /*0160*/  LDCU.64 UR6, c[0x0][0x358] ;  /* 0x00006b00ff0677ac */ /* 0x000e620008000a00 */
[----:B------:R-:W2:Y:S01]  /*0170*/  LDCU UR9, c[0x0][0x398] ;  /* 0x00007300ff0977ac */ /* 0x000ea20008000800 */
[----:B------:R-:W3:Y:S01]  /*0180*/  LDCU UR8, c[0x0][0x388] ;  /* 0x00007100ff0877ac */ /* 0x000ee20008000800 */
[----:B------:R-:W-:Y:S01]  /*0190*/  BAR.SYNC.DEFER_BLOCKING 0x0 ;  /* 0x0000000000007b1d */ /* 0x000fe20000010000 */
[----:B0-----:R-:W-:-:S13]  /*01a0*/  ISETP.GE.AND P0, PT, R9, UR4, PT ;  /* 0x0000000409007c0c */ /* 0x001fda000bf06270 */
[----:B-123--:R-:W-:Y:S05]  /*01b0*/  @P0 BRA `(.L_x_4) ;  /* 0x00000000004c0947 */ /* 0x00efea0003800000 */
[----:B------:R-:W0:Y:S01]  /*01c0*/  LDC.64 R4, c[0x0][0x380] ;  /* 0x0000e000ff047b82 */ /* 0x000e220000000a00 */
[----:B------:R-:W1:Y:S02]  /*01d0*/  LDCU UR4, c[0x0][0x370] ;  /* 0x00006e00ff0477ac */ /* 0x000e640008000800 */
[----:B-1----:R-:W-:-:S07]  /*01e0*/  IMAD R0, R6, UR4, RZ ;  /* 0x0000000406007c24 */ /* 0x002fce000f8e02ff */
.L_x_7:
[----:B0-----:R-:W-:-:S06]  /*01f0*/  IMAD.WIDE R2, R9, 0x4, R4 ;  /* 0x0000000409027825 */ /* 0x001fcc00078e0204 */
[----:B------:R-:W2:Y:S01]  /*0200*/  LDG.E R3, desc[UR6][R2.64] ;  /* 0x0000000602037981 */ /* 0x000ea2000c1e1900 */
[----:B------:R-:W-:Y:S01]  /*0210*/  IMAD.U32 R8, RZ, RZ, UR9 ;  /* 0x00000009ff087e24 */ /* 0x000fe2000f8e00ff */
[----:B------:R-:W-:Y:S01]  /*0220*/  BSSY.RECONVERGENT B1, `(.L_x_5) ;  /* 0x000000b000017945 */ /* 0x000fe20003800200 */
[----:B------:R-:W-:-:S05]  /*0230*/  IMAD.IADD R9, R0, 0x1, R9 ;  /* 0x0000000100097824 */ /* 0x000fca00078e0209 */
[----:B------:R-:W-:Y:S02]  /*0240*/  ISETP.GE.AND P1, PT, R9, UR8, PT ;  /* 0x0000000809007c0c */ /* 0x000fe4000bf26270 */
[----:B--2---:R-:W-:-:S04]  /*0250*/  ISETP.GE.AND P0, PT, R3, R8, PT ;  /* 0x000000080300720c */ /* 0x004fc80003f06270 */
[----:B------:R-:W-:-:S13]  /*0260*/  ISETP.LT.OR P0, PT, R3, RZ, P0 ;  /* 0x000000ff0300720c */ /* 0x000fda0000701670 */
[----:B------:R-:W-:Y:S05]  /*0270*/  @P0 BRA `(.L_x_6) ;  /* 0x0000000000140947 */ /* 0x000fea0003800000 */
[----:B------:R-:W0:Y:S01]  /*0280*/  S2UR UR5, SR_CgaCtaId ;  /* 0x00000000000579c3 */ /* 0x000e220000008800 */
[----:B------:R-:W-:Y:S02]  /*0290*/  UMOV UR4, 0x400 ;  /* 0x0000040000047882 */ /* 0x000fe40000000000 */
[----:B0-----:R-:W-:-:S06]  /*02a0*/  ULEA UR4, UR5, UR4, 0x18 ;  /* 0x0000000405047291 */ /* 0x001fcc000f8ec0ff */
[----:B------:R-:W-:-:S05]  /*02b0*/  LEA R2, R3, UR4, 0x2 ;  /* 0x0000000403027c11 */ /* 0x000fca000f8e10ff */
[----:B------:R0:W-:Y:S02]  /*02c0*/  ATOMS.POPC.INC.32 RZ, [R2+URZ] ;  /* 0x0000000002ff7f8c */ /* 0x0001e4000d8000ff */
.L_x_6:
[----:B------:R-:W-:Y:S05]  /*02d0*/  BSYNC.RECONVERGENT B1 ;  /* 0x0000000000017941 */ /* 0x000fea0003800200 */
.L_x_5:
[----:B------:R-:W-:Y:S05]  /*02e0*/  @!P1 BRA `(.L_x_7) ;  /* 0xfffffffc00c09947 */ /* 0x000fea000383ffff */
.L_x_4:
[----:B------:R-:W-:Y:S05]  /*02f0*/  BSYNC.RECONVERGENT B0 ;  /* 0x0000000000007941 */ /* 0x000fea0003800200 */
.L_x_3:
[----:B------:R-:W-:Y:S01]  /*0300*/  BAR.SYNC.DEFER_BLOCKING 0x0 ;  /* 0x0000000000007b1d */ /* 0x000fe20000010000 */
[----:B------:R-:W-:-:S13]  /*0310*/  ISETP.GE.AND P0, PT, R7, R8, PT ;  /* 0x000000080700720c */ /* 0x000fda0003f06270 */
[----:B------:R-:W-:Y:S05]  /*0320*/  @P0 EXIT ;  /* 0x000000000000094d */ /* 0x000fea0003800000 */
[----:B------:R-:W1:Y:S01]  /*0330*/  S2UR UR5, SR_CgaCtaId ;  /* 0x00000000000579c3 */ /* 0x000e620000008800 */
[----:B------:R-:W-:-:S07]  /*0340*/  UMOV UR4, 0x400 ;  /* 0x0000040000047882 */ /* 0x000fce0000000000 */
[----:B------:R-:W2:Y:S01]  /*0350*/  LDC.64 R4, c[0x0][0x390] ;  /* 0x0000e400ff047b82 */ /* 0x000ea20000000a00 */
[----:B-1----:R-:W-:-:S12]  /*0360*/  ULEA UR4, UR5, UR4, 0x18 ;  /* 0x0000000405047291 */ /* 0x002fd8000f8ec0ff */
.L_x_8:
[C---:B------:R-:W-:Y:S01]  /*0370*/  LEA R0, R7.reuse, UR4, 0x2 ;  /* 0x0000000407007c11 */ /* 0x040fe2000f8e10ff */
[----:B012---:R-:W-:-:S04]  /*0380*/  IMAD.WIDE R2, R7, 0x4, R4 ;  /* 0x0000000407027825 */ /* 0x007fc800078e0204 */
[----:B------:R-:W0:Y:S01]  /*0390*/  LDS R9, [R0] ;  /* 0x0000000000097984 */ /* 0x000e220000000800 */
[----:B------:R-:W-:-:S05]  /*03a0*/  IMAD.IADD R7, R6, 0x1, R7 ;  /* 0x0000000106077824 */ /* 0x000fca00078e0207 */
[----:B------:R-:W-:Y:S01]  /*03b0*/  ISETP.GE.AND P0, PT, R7, R8, PT ;  /* 0x000000080700720c */ /* 0x000fe20003f06270 */
[----:B0-----:R1:W-:-:S12]  /*03c0*/  REDG.E.ADD.STRONG.GPU desc[UR6][R2.64], R9 ;  /* 0x000000090200798e */ /* 0x0013d8000c12e106 */
[----:B------:R-:W-:Y:S05]  /*03d0*/  @!P0 BRA `(.L_x_8) ;  /* 0xfffffffc00e48947 */ /* 0x000fea000383ffff */
[----:B------:R-:W-:Y:S05]  /*03e0*/  EXIT ;  /* 0x000000000000794d */ /* 0x000fea0003800000 */
.L_x_9:
[----:B------:R-:W-:-:S00]  /*03f0*/  BRA `(.L_x_9) ;  /* 0xfffffffc00fc7947 */ /* 0x000fc0000383ffff */
[----:B------:R-:W-:-:S00]  /*0400*/  NOP ;  /* 0x0000000000007918 */ /* 0x000fc00000000000 */
[----:B------:R-:W-:-:S00]  /*0410*/  NOP ;  /* 0x0000000000007918 */ /* 0x000fc00000000000 */
[----:B------:R-:W-:-:S00]  /*0420*/  NOP ;  /* 0x0000000000007918 */ /* 0x000fc00000000000 */
[----:B------:R-:W-:-:S00]  /*0430*/  NOP ;  /* 0x0000000000007918 */ /* 0x000fc00000000000 */
[----:B------:R-:W-:-:S00]  /*0440*/  NOP ;  /* 0x0000000000007918 */ /* 0x000fc00000000000 */
[----:B------:R-:W-:-:S00]  /*0450*/  NOP ;  /* 0x0000000000007918 */ /* 0x000fc00000000000 */
[----:B------:R-:W-:-:S00]  /*0460*/  NOP ;  /* 0x0000000000007918 */ /* 0x000fc00000000000 */
[----:B------:R-:W-:-:S00]  /*0470*/  NOP ;  /* 0x0000000000007918 */ /* 0x000fc00000000000 */
.L_x_10:


//--------------------- .nv.shared._Z16histogram_kernelPKiiPii --------------------------
	.section	.nv.shared._Z16histogram_kernelPKiiPii,"aw",@nobits
	.sectionflags	@""
	.align	16
	.zero		1024


//--------------------- .nv.shared.reserved.0     --------------------------
	.section	.nv.shared.reserved.0,"aw",@nobits
	.weak		__nv_reservedSMEM_offset_0_alias
	.size		__nv_reservedSMEM_offset_0_alias, 0, 64
	.other		__nv_reservedSMEM_offset_0_alias,@"STO_CUDA_RESERVED_SHARED STV_DEFAULT"
__nv_reservedSMEM_offset_0_alias:
	.zero		0
	.zero		64


//--------------------- .nv.constant0._Z16histogram_kernelPKiiPii --------------------------
	.section	.nv.constant0._Z16histogram_kernelPKiiPii,"a",@progbits
	.sectionflags	@""
	.align	4
.nv.constant0._Z16histogram_kernelPKiiPii:
	.zero		924


//--------------------- SYMBOLS --------------------------

	.type		.nv.reservedSmem.offset0,@object
	.size		.nv.reservedSmem.offset0,0x4
	.type		.nv.reservedSmem.cap,@object
	.size		.nv.reservedSmem.cap,0x4
